//
// Generated by NVIDIA NVVM Compiler
//
// Compiler Build ID: CL-36424714
// Cuda compilation tools, release 13.0, V13.0.88
// Based on NVVM 20.0.0
//

.version 9.0
.target sm_100
.address_size 64


.func  (.param .b32 func_retval0) _Z4facti(
	.param .b32 _Z4facti_param_0
)
{
	.reg .pred 	%p<6>;
	.reg .b32 	%r<44>;

	ld.param.u32 	%r41, [_Z4facti_param_0];
	setp.lt.s32 	%p1, %r41, 2;
	mov.b32 	%r43, 1;
	@%p1 bra 	$L__BB0_8;
	add.s32 	%r35, %r41, -1;
	add.s32 	%r26, %r41, -2;
	and.b32  	%r2, %r35, 3;
	setp.lt.u32 	%p2, %r26, 3;
	mov.b32 	%r43, 1;
	@%p2 bra 	$L__BB0_5;
	and.b32  	%r28, %r35, -4;
	neg.s32 	%r34, %r28;
	mov.b32 	%r43, 1;
$L__BB0_3:
	add.s32 	%r29, %r35, -2;
	mad.lo.s32 	%r30, %r43, %r35, %r43;
	add.s32 	%r31, %r35, -1;
	mul.lo.s32 	%r32, %r35, %r30;
	mul.lo.s32 	%r33, %r31, %r32;
	mul.lo.s32 	%r43, %r29, %r33;
	add.s32 	%r35, %r35, -4;
	add.s32 	%r34, %r34, 4;
	setp.ne.s32 	%p3, %r34, 0;
	@%p3 bra 	$L__BB0_3;
	add.s32 	%r41, %r35, 1;
$L__BB0_5:
	setp.eq.s32 	%p4, %r2, 0;
	@%p4 bra 	$L__BB0_8;
	neg.s32 	%r40, %r2;
$L__BB0_7:
	.pragma "nounroll";
	add.s32 	%r18, %r41, -1;
	mul.lo.s32 	%r43, %r41, %r43;
	add.s32 	%r40, %r40, 1;
	setp.ne.s32 	%p5, %r40, 0;
	mov.u32 	%r41, %r18;
	@%p5 bra 	$L__BB0_7;
$L__BB0_8:
	st.param.b32 	[func_retval0], %r43;
	ret;

}
	// .globl	_Z7raplacePiS_i
.visible .entry _Z7raplacePiS_i(
	.param .u64 .ptr .align 1 _Z7raplacePiS_i_param_0,
	.param .u64 .ptr .align 1 _Z7raplacePiS_i_param_1,
	.param .u32 _Z7raplacePiS_i_param_2
)
{
	.reg .pred 	%p<6>;
	.reg .b32 	%r<27>;
	.reg .b64 	%rd<7>;

	ld.param.u64 	%rd3, [_Z7raplacePiS_i_param_1];
	ld.param.u32 	%r9, [_Z7raplacePiS_i_param_2];
	cvta.to.global.u64 	%rd1, %rd3;
	mov.u32 	%r1, %tid.x;
	mov.u32 	%r2, %tid.y;
	setp.ne.s32 	%p1, %r1, %r2;
	@%p1 bra 	$L__BB1_2;
	mad.lo.s32 	%r10, %r9, %r1, %r1;
	mul.wide.s32 	%rd4, %r10, 4;
	add.s64 	%rd5, %rd1, %rd4;
	mov.b32 	%r11, 0;
	st.global.u32 	[%rd5], %r11;
$L__BB1_2:
	setp.le.u32 	%p2, %r1, %r2;
	mad.lo.s32 	%r12, %r9, %r1, %r2;
	mul.wide.s32 	%rd6, %r12, 4;
	add.s64 	%rd2, %rd1, %rd6;
	@%p2 bra 	$L__BB1_7;
	ld.global.u32 	%r25, [%rd2];
	setp.eq.s32 	%p3, %r25, 0;
	mov.b32 	%r26, 0;
	@%p3 bra 	$L__BB1_6;
	mov.b32 	%r26, 0;
$L__BB1_5:
	mul.hi.s32 	%r15, %r25, 1717986919;
	shr.u32 	%r16, %r15, 31;
	shr.s32 	%r17, %r15, 2;
	add.s32 	%r7, %r17, %r16;
	mul.lo.s32 	%r18, %r7, 10;
	sub.s32 	%r19, %r25, %r18;
	add.s32 	%r26, %r26, %r19;
	add.s32 	%r20, %r25, 9;
	setp.gt.u32 	%p4, %r20, 18;
	mov.u32 	%r25, %r7;
	@%p4 bra 	$L__BB1_5;
$L__BB1_6:
	st.global.u32 	[%rd2], %r26;
$L__BB1_7:
	setp.ge.u32 	%p5, %r1, %r2;
	@%p5 bra 	$L__BB1_9;
	ld.global.u32 	%r21, [%rd2];
	{ // callseq 0, 0
	.param .b32 param0;
	st.param.b32 	[param0], %r21;
	.param .b32 retval0;
	call.uni (retval0), 
	_Z4facti, 
	(
	param0
	);
	ld.param.b32 	%r22, [retval0];
	} // callseq 0
	st.global.u32 	[%rd2], %r22;
$L__BB1_9:
	ret;

}


// ===== COMPILED SASS (sm_100) =====

	.target	sm_100

	.elftype	@"ET_EXEC"


//--------------------- .note.nv.tkinfo           --------------------------
	.section	.note.nv.tkinfo,"",@"SHT_NOTE"
	.sectionflags	@"SHF_NOTE_NV_TKINFO"
	.tkinfo
        /*0018*/ 	.word	0x00000002
        /*0030*/ 	.string	""
        /*0030*/ 	.string	"ptxas"
        /*0030*/ 	.string	"Cuda compilation tools, release 13.0, V13.0.88"
        /*0030*/ 	.string	"Build cuda_13.0.r13.0/compiler.36424714_0"
        /*0030*/ 	.string	"-arch sm_100 -m 64 "



//--------------------- .note.nv.cuinfo           --------------------------
	.section	.note.nv.cuinfo,"",@"SHT_NOTE"
	.sectionflags	@"SHF_NOTE_NV_CUINFO"
        /*0018*/ 	.short	0x0002
        /*001a*/ 	.short	0x0064
        /*001c*/ 	.short	0x0082
	.zero		2


//--------------------- .nv.info                  --------------------------
	.section	.nv.info,"",@"SHT_CUDA_INFO"
	.align	4


	//----- nvinfo : EIATTR_REGCOUNT
	.align		4
        /*0000*/ 	.byte	0x04, 0x2f
        /*0002*/ 	.short	(.L_1 - .L_0)
	.align		4
.L_0:
        /*0004*/ 	.word	index@(_Z7raplacePiS_i)
        /*0008*/ 	.word	0x0000000d


	//----- nvinfo : EIATTR_FRAME_SIZE
	.align		4
.L_1:
        /*000c*/ 	.byte	0x04, 0x11
        /*000e*/ 	.short	(.L_3 - .L_2)
	.align		4
.L_2:
        /*0010*/ 	.word	index@($_Z7raplacePiS_i$_Z4facti)
        /*0014*/ 	.word	0x00000000


	//----- nvinfo : EIATTR_FRAME_SIZE
	.align		4
.L_3:
        /*0018*/ 	.byte	0x04, 0x11
        /*001a*/ 	.short	(.L_5 - .L_4)
	.align		4
.L_4:
        /*001c*/ 	.word	index@(_Z7raplacePiS_i)
        /*0020*/ 	.word	0x00000000


	//----- nvinfo : EIATTR_MIN_STACK_SIZE
	.align		4
.L_5:
        /*0024*/ 	.byte	0x04, 0x12
        /*0026*/ 	.short	(.L_7 - .L_6)
	.align		4
.L_6:
        /*0028*/ 	.word	index@(_Z7raplacePiS_i)
        /*002c*/ 	.word	0x00000000
.L_7:


//--------------------- .nv.compat                --------------------------
	.section	.nv.compat,"",@"SHT_CUDA_COMPAT_INFO"
	.align	4
        /*0000*/ 	.byte	0x02, 0x09, 0x00, 0x00, 0x02, 0x02, 0x01, 0x00, 0x02, 0x05, 0x05, 0x00, 0x03, 0x07, 0x01, 0x01
        /*0010*/ 	.byte	0x02, 0x03, 0x00, 0x00, 0x02, 0x06, 0x01, 0x00, 0x04, 0x0b, 0x08, 0x00, 0x09, 0x00, 0x00, 0x00
        /*0020*/ 	.byte	0x00, 0x00, 0x00, 0x00


//--------------------- .nv.info._Z7raplacePiS_i  --------------------------
	.section	.nv.info._Z7raplacePiS_i,"",@"SHT_CUDA_INFO"
	.sectionflags	@""
	.align	4


	//----- nvinfo : EIATTR_CUDA_API_VERSION
	.align		4
        /*0000*/ 	.byte	0x04, 0x37
        /*0002*/ 	.short	(.L_9 - .L_8)
.L_8:
        /*0004*/ 	.word	0x00000082


	//----- nvinfo : EIATTR_KPARAM_INFO
	.align		4
.L_9:
        /*0008*/ 	.byte	0x04, 0x17
        /*000a*/ 	.short	(.L_11 - .L_10)
.L_10:
        /*000c*/ 	.word	0x00000000
        /*0010*/ 	.short	0x0002
        /*0012*/ 	.short	0x0010
        /*0014*/ 	.byte	0x00, 0xf0, 0x11, 0x00


	//----- nvinfo : EIATTR_KPARAM_INFO
	.align		4
.L_11:
        /*0018*/ 	.byte	0x04, 0x17
        /*001a*/ 	.short	(.L_13 - .L_12)
.L_12:
        /*001c*/ 	.word	0x00000000
        /*0020*/ 	.short	0x0001
        /*0022*/ 	.short	0x0008
        /*0024*/ 	.byte	0x00, 0xf5, 0x21, 0x00


	//----- nvinfo : EIATTR_KPARAM_INFO
	.align		4
.L_13:
        /*0028*/ 	.byte	0x04, 0x17
        /*002a*/ 	.short	(.L_15 - .L_14)
.L_14:
        /*002c*/ 	.word	0x00000000
        /*0030*/ 	.short	0x0000
        /*0032*/ 	.short	0x0000
        /*0034*/ 	.byte	0x00, 0xf5, 0x21, 0x00


	//----- nvinfo : EIATTR_SPARSE_MMA_MASK
	.align		4
.L_15:
        /*0038*/ 	.byte	0x03, 0x50
        /*003a*/ 	.short	0x0000


	//----- nvinfo : EIATTR_MAXREG_COUNT
	.align		4
        /*003c*/ 	.byte	0x03, 0x1b
        /*003e*/ 	.short	0x00ff


	//----- nvinfo : EIATTR_MERCURY_ISA_VERSION
	.align		4
        /*0040*/ 	.byte	0x03, 0x5f
        /*0042*/ 	.short	0x0101


	//----- nvinfo : EIATTR_VRC_CTA_INIT_COUNT
	.align		4
        /*0044*/ 	.byte	0x02, 0x4a
	.zero		1
	.zero		1


	//----- nvinfo : EIATTR_EXIT_INSTR_OFFSETS
	.align		4
        /*0048*/ 	.byte	0x04, 0x1c
        /*004a*/ 	.short	(.L_17 - .L_16)


	//   ....[0]....
.L_16:
        /*004c*/ 	.word	0x00000220


	//   ....[1]....
        /*0050*/ 	.word	0x00000290


	//----- nvinfo : EIATTR_CRS_STACK_SIZE
	.align		4
.L_17:
        /*0054*/ 	.byte	0x04, 0x1e
        /*0056*/ 	.short	(.L_19 - .L_18)
.L_18:
        /*0058*/ 	.word	0x00000000


	//----- nvinfo : EIATTR_CBANK_PARAM_SIZE
	.align		4
.L_19:
        /*005c*/ 	.byte	0x03, 0x19
        /*005e*/ 	.short	0x0014


	//----- nvinfo : EIATTR_PARAM_CBANK
	.align		4
        /*0060*/ 	.byte	0x04, 0x0a
        /*0062*/ 	.short	(.L_21 - .L_20)
	.align		4
.L_20:
        /*0064*/ 	.word	index@(.nv.constant0._Z7raplacePiS_i)
        /*0068*/ 	.short	0x0380
        /*006a*/ 	.short	0x0014


	//----- nvinfo : EIATTR_SW_WAR
	.align		4
.L_21:
        /*006c*/ 	.byte	0x04, 0x36
        /*006e*/ 	.short	(.L_23 - .L_22)
.L_22:
        /*0070*/ 	.word	0x00000008
.L_23:


//--------------------- .nv.callgraph             --------------------------
	.section	.nv.callgraph,"",@"SHT_CUDA_CALLGRAPH"
	.align	4
	.sectionentsize	8
	.align		4
        /*0000*/ 	.word	0x00000000
	.align		4
        /*0004*/ 	.word	0xffffffff
	.align		4
        /*0008*/ 	.word	0x00000000
	.align		4
        /*000c*/ 	.word	0xfffffffe
	.align		4
        /*0010*/ 	.word	0x00000000
	.align		4
        /*0014*/ 	.word	0xfffffffd
	.align		4
        /*0018*/ 	.word	0x00000000
	.align		4
        /*001c*/ 	.word	0xfffffffc


//--------------------- .text._Z7raplacePiS_i     --------------------------
	.section	.text._Z7raplacePiS_i,"ax",@progbits
	.align	128
        .global         _Z7raplacePiS_i
        .type           _Z7raplacePiS_i,@function
        .size           _Z7raplacePiS_i,(.L_x_19 - _Z7raplacePiS_i)
        .other          _Z7raplacePiS_i,@"STO_CUDA_ENTRY STV_DEFAULT"
_Z7raplacePiS_i:
.text._Z7raplacePiS_i:
[----:B------:R-:W-:Y:S01]  /*0000*/  LDC R1, c[0x0][0x37c] ;  /* 0x0000df00ff017b82 */ /* 0x000fe20000000800 */
[----:B------:R-:W0:Y:S07]  /*0010*/  S2R R6, SR_TID.X ;  /* 0x0000000000067919 */ /* 0x000e2e0000002100 */
[----:B------:R-:W1:Y:S01]  /*0020*/  LDC.64 R2, c[0x0][0x388] ;  /* 0x0000e200ff027b82 */ /* 0x000e620000000a00 */
[----:B------:R-:W2:Y:S01]  /*0030*/  LDCU UR6, c[0x0][0x390] ;  /* 0x00007200ff0677ac */ /* 0x000ea20008000800 */
[----:B------:R-:W-:Y:S01]  /*0040*/  BSSY.RECONVERGENT B0, `(.L_x_0) ;  /* 0x000001c000007945 */ /* 0x000fe20003800200 */
[----:B------:R-:W0:Y:S01]  /*0050*/  S2R R9, SR_TID.Y ;  /* 0x0000000000097919 */ /* 0x000e220000002200 */
[----:B------:R-:W3:Y:S01]  /*0060*/  LDCU.64 UR4, c[0x0][0x358] ;  /* 0x00006b00ff0477ac */ /* 0x000ee20008000a00 */
[C---:B0-----:R-:W-:Y:S01]  /*0070*/  ISETP.NE.AND P0, PT, R6.reuse, R9, PT ;  /* 0x000000090600720c */ /* 0x041fe20003f05270 */
[----:B--2---:R-:W-:-:S12]  /*0080*/  IMAD R7, R6, UR6, R9 ;  /* 0x0000000606077c24 */ /* 0x004fd8000f8e0209 */
[----:B------:R-:W-:-:S04]  /*0090*/  @!P0 IMAD R5, R6, UR6, R6 ;  /* 0x0000000606058c24 */ /* 0x000fc8000f8e0206 */
[----:B-1----:R-:W-:-:S04]  /*00a0*/  @!P0 IMAD.WIDE R4, R5, 0x4, R2 ;  /* 0x0000000405048825 */ /* 0x002fc800078e0202 */
[----:B------:R-:W-:Y:S01]  /*00b0*/  IMAD.WIDE R2, R7, 0x4, R2 ;  /* 0x0000000407027825 */ /* 0x000fe200078e0202 */
[----:B---3--:R0:W-:Y:S01]  /*00c0*/  @!P0 STG.E desc[UR4][R4.64], RZ ;  /* 0x000000ff04008986 */ /* 0x0081e2000c101904 */
[----:B------:R-:W-:-:S13]  /*00d0*/  ISETP.GT.U32.AND P0, PT, R6, R9, PT ;  /* 0x000000090600720c */ /* 0x000fda0003f04070 */
[----:B0-----:R-:W-:Y:S05]  /*00e0*/  @!P0 BRA `(.L_x_1) ;  /* 0x0000000000448947 */ /* 0x001fea0003800000 */
[----:B------:R-:W2:Y:S01]  /*00f0*/  LDG.E R0, desc[UR4][R2.64] ;  /* 0x0000000402007981 */ /* 0x000ea2000c1e1900 */
[----:B------:R-:W-:Y:S01]  /*0100*/  BSSY.RECONVERGENT B1, `(.L_x_2) ;  /* 0x000000e000017945 */ /* 0x000fe20003800200 */
[----:B------:R-:W-:Y:S01]  /*0110*/  HFMA2 R5, -RZ, RZ, 0, 0 ;  /* 0x00000000ff057431 */ /* 0x000fe200000001ff */
[----:B--2---:R-:W-:-:S13]  /*0120*/  ISETP.NE.AND P0, PT, R0, RZ, PT ;  /* 0x000000ff0000720c */ /* 0x004fda0003f05270 */
[----:B------:R-:W-:Y:S05]  /*0130*/  @!P0 BRA `(.L_x_3) ;  /* 0x0000000000288947 */ /* 0x000fea0003800000 */
[----:B------:R-:W-:-:S07]  /*0140*/  IMAD.MOV.U32 R5, RZ, RZ, RZ ;  /* 0x000000ffff057224 */ /* 0x000fce00078e00ff */
.L_x_4:
[C---:B------:R-:W-:Y:S01]  /*0150*/  IMAD.HI R4, R0.reuse, 0x66666667, RZ ;  /* 0x6666666700047827 */ /* 0x040fe200078e02ff */
[----:B------:R-:W-:-:S04]  /*0160*/  IADD3 R8, PT, PT, R0, 0x9, RZ ;  /* 0x0000000900087810 */ /* 0x000fc80007ffe0ff */
[----:B------:R-:W-:Y:S02]  /*0170*/  ISETP.GT.U32.AND P0, PT, R8, 0x12, PT ;  /* 0x000000120800780c */ /* 0x000fe40003f04070 */
[----:B------:R-:W-:-:S04]  /*0180*/  SHF.R.U32.HI R7, RZ, 0x1f, R4 ;  /* 0x0000001fff077819 */ /* 0x000fc80000011604 */
[----:B------:R-:W-:-:S05]  /*0190*/  LEA.HI.SX32 R7, R4, R7, 0x1e ;  /* 0x0000000704077211 */ /* 0x000fca00078ff2ff */
[----:B------:R-:W-:-:S04]  /*01a0*/  IMAD R0, R7, -0xa, R0 ;  /* 0xfffffff607007824 */ /* 0x000fc800078e0200 */
[----:B------:R-:W-:Y:S01]  /*01b0*/  IMAD.IADD R5, R0, 0x1, R5 ;  /* 0x0000000100057824 */ /* 0x000fe200078e0205 */
[----:B------:R-:W-:Y:S01]  /*01c0*/  MOV R0, R7 ;  /* 0x0000000700007202 */ /* 0x000fe20000000f00 */
[----:B------:R-:W-:Y:S06]  /*01d0*/  @P0 BRA `(.L_x_4) ;  /* 0xfffffffc00dc0947 */ /* 0x000fec000383ffff */
.L_x_3:
[----:B------:R-:W-:Y:S05]  /*01e0*/  BSYNC.RECONVERGENT B1 ;  /* 0x0000000000017941 */ /* 0x000fea0003800200 */
.L_x_2:
[----:B------:R0:W-:Y:S02]  /*01f0*/  STG.E desc[UR4][R2.64], R5 ;  /* 0x0000000502007986 */ /* 0x0001e4000c101904 */
.L_x_1:
[----:B------:R-:W-:Y:S05]  /*0200*/  BSYNC.RECONVERGENT B0 ;  /* 0x0000000000007941 */ /* 0x000fea0003800200 */
.L_x_0:
[----:B------:R-:W-:-:S13]  /*0210*/  ISETP.GE.U32.AND P0, PT, R6, R9, PT ;  /* 0x000000090600720c */ /* 0x000fda0003f06070 */
[----:B------:R-:W-:Y:S05]  /*0220*/  @P0 EXIT ;  /* 0x000000000000094d */ /* 0x000fea0003800000 */
[----:B0-----:R0:W5:Y:S01]  /*0230*/  LDG.E R5, desc[UR4][R2.64] ;  /* 0x0000000402057981 */ /* 0x001162000c1e1900 */
[----:B------:R-:W-:Y:S01]  /*0240*/  BSSY.RECONVERGENT B2, `(.L_x_5) ;  /* 0x0000003000027945 */ /* 0x000fe20003800200 */
[----:B------:R-:W-:-:S07]  /*0250*/  MOV R0, 0x270 ;  /* 0x0000027000007802 */ /* 0x000fce0000000f00 */
[----:B0----5:R-:W-:Y:S05]  /*0260*/  CALL.REL.NOINC `($_Z7raplacePiS_i$_Z4facti) ;  /* 0x00000000000c7944 */ /* 0x021fea0003c00000 */
[----:B------:R-:W-:Y:S05]  /*0270*/  BSYNC.RECONVERGENT B2 ;  /* 0x0000000000027941 */ /* 0x000fea0003800200 */
.L_x_5:
[----:B------:R-:W-:Y:S01]  /*0280*/  STG.E desc[UR4][R2.64], R8 ;  /* 0x0000000802007986 */ /* 0x000fe2000c101904 */
[----:B------:R-:W-:Y:S05]  /*0290*/  EXIT ;  /* 0x000000000000794d */ /* 0x000fea0003800000 */
        .type           $_Z7raplacePiS_i$_Z4facti,@function
        .size           $_Z7raplacePiS_i$_Z4facti,(.L_x_19 - $_Z7raplacePiS_i$_Z4facti)
$_Z7raplacePiS_i$_Z4facti:
[----:B------:R-:W-:Y:S01]  /*02a0*/  ISETP.GE.AND P0, PT, R5, 0x2, PT ;  /* 0x000000020500780c */ /* 0x000fe20003f06270 */
[----:B------:R-:W-:-:S12]  /*02b0*/  IMAD.MOV.U32 R8, RZ, RZ, 0x1 ;  /* 0x00000001ff087424 */ /* 0x000fd800078e00ff */
[----:B------:R-:W-:Y:S05]  /*02c0*/  @!P0 BRA `(.L_x_6) ;  /* 0x0000000400848947 */ /* 0x000fea0003800000 */
[C---:B------:R-:W-:Y:S01]  /*02d0*/  IADD3 R4, PT, PT, R5.reuse, -0x2, RZ ;  /* 0xfffffffe05047810 */ /* 0x040fe20007ffe0ff */
[----:B------:R-:W-:Y:S01]  /*02e0*/  VIADD R6, R5, 0xffffffff ;  /* 0xffffffff05067836 */ /* 0x000fe20000000000 */
[----:B------:R-:W-:Y:S01]  /*02f0*/  BSSY.RECONVERGENT B1, `(.L_x_7) ;  /* 0x0000055000017945 */ /* 0x000fe20003800200 */
[----:B------:R-:W-:Y:S01]  /*0300*/  HFMA2 R8, -RZ, RZ, 0, 5.9604644775390625e-08 ;  /* 0x00000001ff087431 */ /* 0x000fe200000001ff */
[----:B------:R-:W-:Y:S02]  /*0310*/  ISETP.GE.U32.AND P0, PT, R4, 0x3, PT ;  /* 0x000000030400780c */ /* 0x000fe40003f06070 */
[----:B------:R-:W-:-:S11]  /*0320*/  LOP3.LUT R4, R6, 0x3, RZ, 0xc0, !PT ;  /* 0x0000000306047812 */ /* 0x000fd600078ec0ff */
[----:B------:R-:W-:Y:S05]  /*0330*/  @!P0 BRA `(.L_x_8) ;  /* 0x0000000400408947 */ /* 0x000fea0003800000 */
[----:B------:R-:W-:Y:S01]  /*0340*/  IMAD.MOV.U32 R5, RZ, RZ, R6 ;  /* 0x000000ffff057224 */ /* 0x000fe200078e0006 */
[----:B------:R-:W-:Y:S01]  /*0350*/  BSSY.RECONVERGENT B0, `(.L_x_9) ;  /* 0x000004d000007945 */ /* 0x000fe20003800200 */
[----:B------:R-:W-:-:S03]  /*0360*/  MOV R8, 0x1 ;  /* 0x0000000100087802 */ /* 0x000fc60000000f00 */
[----:B------:R-:W-:-:S04]  /*0370*/  LOP3.LUT R6, R5, 0xfffffffc, RZ, 0xc0, !PT ;  /* 0xfffffffc05067812 */ /* 0x000fc800078ec0ff */
[----:B------:R-:W-:-:S04]  /*0380*/  IADD3 R6, PT, PT, -R6, RZ, RZ ;  /* 0x000000ff06067210 */ /* 0x000fc80007ffe1ff */
[----:B------:R-:W-:-:S13]  /*0390*/  ISETP.GE.AND P0, PT, R6, RZ, PT ;  /* 0x000000ff0600720c */ /* 0x000fda0003f06270 */
[----:B------:R-:W-:Y:S05]  /*03a0*/  @P0 BRA `(.L_x_10) ;  /* 0x0000000000f40947 */ /* 0x000fea0003800000 */
[----:B------:R-:W-:Y:S01]  /*03b0*/  IMAD.MOV R7, RZ, RZ, -R6 ;  /* 0x000000ffff077224 */ /* 0x000fe200078e0a06 */
[----:B------:R-:W-:Y:S01]  /*03c0*/  BSSY.RECONVERGENT B3, `(.L_x_11) ;  /* 0x0000024000037945 */ /* 0x000fe20003800200 */
[----:B------:R-:W-:-:S03]  /*03d0*/  PLOP3.LUT P0, PT, PT, PT, PT, 0x80, 0x8 ;  /* 0x000000000008781c */ /* 0x000fc60003f0f070 */
[----:B------:R-:W-:-:S13]  /*03e0*/  ISETP.GT.AND P1, PT, R7, 0xc, PT ;  /* 0x0000000c0700780c */ /* 0x000fda0003f24270 */
[----:B------:R-:W-:Y:S05]  /*03f0*/  @!P1 BRA `(.L_x_12) ;  /* 0x0000000000809947 */ /* 0x000fea0003800000 */
[----:B------:R-:W-:-:S13]  /*0400*/  PLOP3.LUT P0, PT, PT, PT, PT, 0x8, 0x80 ;  /* 0x000000000080781c */ /* 0x000fda0003f0e170 */
.L_x_13:
[C---:B------:R-:W-:Y:S01]  /*0410*/  IMAD R8, R5.reuse, R8, R8 ;  /* 0x0000000805087224 */ /* 0x040fe200078e0208 */
[C---:B------:R-:W-:Y:S01]  /*0420*/  IADD3 R9, PT, PT, R5.reuse, -0x1, RZ ;  /* 0xffffffff05097810 */ /* 0x040fe20007ffe0ff */
[C---:B------:R-:W-:Y:S01]  /*0430*/  VIADD R10, R5.reuse, 0xfffffffc ;  /* 0xfffffffc050a7836 */ /* 0x040fe20000000000 */
[----:B------:R-:W-:Y:S01]  /*0440*/  IADD3 R7, PT, PT, R5, -0x2, RZ ;  /* 0xfffffffe05077810 */ /* 0x000fe20007ffe0ff */
[----:B------:R-:W-:Y:S01]  /*0450*/  IMAD R8, R8, R5, RZ ;  /* 0x0000000508087224 */ /* 0x000fe200078e02ff */
[----:B------:R-:W-:-:S03]  /*0460*/  IADD3 R6, PT, PT, R6, 0x10, RZ ;  /* 0x0000001006067810 */ /* 0x000fc60007ffe0ff */
[----:B------:R-:W-:Y:S01]  /*0470*/  IMAD R8, R9, R8, RZ ;  /* 0x0000000809087224 */ /* 0x000fe200078e02ff */
[----:B------:R-:W-:-:S03]  /*0480*/  ISETP.GE.AND P1, PT, R6, -0xc, PT ;  /* 0xfffffff40600780c */ /* 0x000fc60003f26270 */
[----:B------:R-:W-:Y:S01]  /*0490*/  IMAD R7, R7, R8, RZ ;  /* 0x0000000807077224 */ /* 0x000fe200078e02ff */
[----:B------:R-:W-:-:S03]  /*04a0*/  IADD3 R8, PT, PT, R5, -0x5, RZ ;  /* 0xfffffffb05087810 */ /* 0x000fc60007ffe0ff */
[----:B------:R-:W-:-:S04]  /*04b0*/  IMAD R7, R7, R10, R7 ;  /* 0x0000000a07077224 */ /* 0x000fc800078e0207 */
[----:B------:R-:W-:Y:S01]  /*04c0*/  IMAD R9, R10, R7, RZ ;  /* 0x000000070a097224 */ /* 0x000fe200078e02ff */
[C---:B------:R-:W-:Y:S01]  /*04d0*/  IADD3 R7, PT, PT, R5.reuse, -0x6, RZ ;  /* 0xfffffffa05077810 */ /* 0x040fe20007ffe0ff */
[----:B------:R-:W-:Y:S02]  /*04e0*/  VIADD R10, R5, 0xfffffff8 ;  /* 0xfffffff8050a7836 */ /* 0x000fe40000000000 */
[----:B------:R-:W-:-:S04]  /*04f0*/  IMAD R8, R8, R9, RZ ;  /* 0x0000000908087224 */ /* 0x000fc800078e02ff */
[----:B------:R-:W-:Y:S01]  /*0500*/  IMAD R7, R7, R8, RZ ;  /* 0x0000000807077224 */ /* 0x000fe200078e02ff */
[----:B------:R-:W-:-:S03]  /*0510*/  IADD3 R8, PT, PT, R5, -0x9, RZ ;  /* 0xfffffff705087810 */ /* 0x000fc60007ffe0ff */
[----:B------:R-:W-:-:S04]  /*0520*/  IMAD R7, R7, R10, R7 ;  /* 0x0000000a07077224 */ /* 0x000fc800078e0207 */
[----:B------:R-:W-:Y:S01]  /*0530*/  IMAD R9, R10, R7, RZ ;  /* 0x000000070a097224 */ /* 0x000fe200078e02ff */
[C---:B------:R-:W-:Y:S01]  /*0540*/  IADD3 R7, PT, PT, R5.reuse, -0xa, RZ ;  /* 0xfffffff605077810 */ /* 0x040fe20007ffe0ff */
[C---:B------:R-:W-:Y:S02]  /*0550*/  VIADD R10, R5.reuse, 0xfffffff4 ;  /* 0xfffffff4050a7836 */ /* 0x040fe40000000000 */
[----:B------:R-:W-:Y:S01]  /*0560*/  IMAD R8, R8, R9, RZ ;  /* 0x0000000908087224 */ /* 0x000fe200078e02ff */
[----:B------:R-:W-:-:S03]  /*0570*/  IADD3 R9, PT, PT, R5, -0xd, RZ ;  /* 0xfffffff305097810 */ /* 0x000fc60007ffe0ff */
[----:B------:R-:W-:Y:S02]  /*0580*/  IMAD R7, R7, R8, RZ ;  /* 0x0000000807077224 */ /* 0x000fe400078e02ff */
[C---:B------:R-:W-:Y:S01]  /*0590*/  VIADD R8, R5.reuse, 0xfffffff2 ;  /* 0xfffffff205087836 */ /* 0x040fe20000000000 */
[----:B------:R-:W-:Y:S01]  /*05a0*/  IADD3 R5, PT, PT, R5, -0x10, RZ ;  /* 0xfffffff005057810 */ /* 0x000fe20007ffe0ff */
[----:B------:R-:W-:-:S04]  /*05b0*/  IMAD R7, R7, R10, R7 ;  /* 0x0000000a07077224 */ /* 0x000fc800078e0207 */
[----:B------:R-:W-:-:S04]  /*05c0*/  IMAD R10, R10, R7, RZ ;  /* 0x000000070a0a7224 */ /* 0x000fc800078e02ff */
[----:B------:R-:W-:-:S04]  /*05d0*/  IMAD R9, R9, R10, RZ ;  /* 0x0000000a09097224 */ /* 0x000fc800078e02ff */
[----:B------:R-:W-:Y:S01]  /*05e0*/  IMAD R8, R8, R9, RZ ;  /* 0x0000000908087224 */ /* 0x000fe200078e02ff */
[----:B------:R-:W-:Y:S06]  /*05f0*/  @!P1 BRA `(.L_x_13) ;  /* 0xfffffffc00849947 */ /* 0x000fec000383ffff */
.L_x_12:
[----:B------:R-:W-:Y:S05]  /*0600*/  BSYNC.RECONVERGENT B3 ;  /* 0x0000000000037941 */ /* 0x000fea0003800200 */
.L_x_11:
[----:B------:R-:W-:Y:S01]  /*0610*/  IADD3 R7, PT, PT, -R6, RZ, RZ ;  /* 0x000000ff06077210 */ /* 0x000fe20007ffe1ff */
[----:B------:R-:W-:Y:S03]  /*0620*/  BSSY.RECONVERGENT B3, `(.L_x_14) ;  /* 0x0000013000037945 */ /* 0x000fe60003800200 */
[----:B------:R-:W-:-:S13]  /*0630*/  ISETP.GT.AND P1, PT, R7, 0x4, PT ;  /* 0x000000040700780c */ /* 0x000fda0003f24270 */
[----:B------:R-:W-:Y:S05]  /*0640*/  @!P1 BRA `(.L_x_15) ;  /* 0x0000000000409947 */ /* 0x000fea0003800000 */
[----:B------:R-:W-:Y:S01]  /*0650*/  IMAD R8, R8, R5, R8 ;  /* 0x0000000508087224 */ /* 0x000fe200078e0208 */
[C---:B------:R-:W-:Y:S01]  /*0660*/  IADD3 R7, PT, PT, R5.reuse, -0x2, RZ ;  /* 0xfffffffe05077810 */ /* 0x040fe20007ffe0ff */
[C---:B------:R-:W-:Y:S01]  /*0670*/  VIADD R9, R5.reuse, 0xffffffff ;  /* 0xffffffff05097836 */ /* 0x040fe20000000000 */
[C---:B------:R-:W-:Y:S01]  /*0680*/  IADD3 R10, PT, PT, R5.reuse, -0x4, RZ ;  /* 0xfffffffc050a7810 */ /* 0x040fe20007ffe0ff */
[----:B------:R-:W-:Y:S01]  /*0690*/  IMAD R8, R5, R8, RZ ;  /* 0x0000000805087224 */ /* 0x000fe200078e02ff */
[----:B------:R-:W-:Y:S02]  /*06a0*/  PLOP3.LUT P0, PT, PT, PT, PT, 0x8, 0x80 ;  /* 0x000000000080781c */ /* 0x000fe40003f0e170 */
[----:B------:R-:W-:Y:S01]  /*06b0*/  IADD3 R6, PT, PT, R6, 0x8, RZ ;  /* 0x0000000806067810 */ /* 0x000fe20007ffe0ff */
[----:B------:R-:W-:Y:S02]  /*06c0*/  IMAD R8, R9, R8, RZ ;  /* 0x0000000809087224 */ /* 0x000fe400078e02ff */
[----:B------:R-:W-:-:S02]  /*06d0*/  VIADD R9, R5, 0xfffffffb ;  /* 0xfffffffb05097836 */ /* 0x000fc40000000000 */
[----:B------:R-:W-:Y:S01]  /*06e0*/  IMAD R7, R7, R8, RZ ;  /* 0x0000000807077224 */ /* 0x000fe200078e02ff */
[C---:B------:R-:W-:Y:S01]  /*06f0*/  IADD3 R8, PT, PT, R5.reuse, -0x6, RZ ;  /* 0xfffffffa05087810 */ /* 0x040fe20007ffe0ff */
[----:B------:R-:W-:Y:S02]  /*0700*/  VIADD R5, R5, 0xfffffff8 ;  /* 0xfffffff805057836 */ /* 0x000fe40000000000 */
[----:B------:R-:W-:-:S04]  /*0710*/  IMAD R7, R7, R10, R7 ;  /* 0x0000000a07077224 */ /* 0x000fc800078e0207 */
[----:B------:R-:W-:-:S04]  /*0720*/  IMAD R10, R10, R7, RZ ;  /* 0x000000070a0a7224 */ /* 0x000fc800078e02ff */
[----:B------:R-:W-:-:S04]  /*0730*/  IMAD R9, R9, R10, RZ ;  /* 0x0000000a09097224 */ /* 0x000fc800078e02ff */
[----:B------:R-:W-:-:S07]  /*0740*/  IMAD R8, R8, R9, RZ ;  /* 0x0000000908087224 */ /* 0x000fce00078e02ff */
.L_x_15:
[----:B------:R-:W-:Y:S05]  /*0750*/  BSYNC.RECONVERGENT B3 ;  /* 0x0000000000037941 */ /* 0x000fea0003800200 */
.L_x_14:
[----:B------:R-:W-:-:S13]  /*0760*/  ISETP.NE.OR P0, PT, R6, RZ, P0 ;  /* 0x000000ff0600720c */ /* 0x000fda0000705670 */
[----:B------:R-:W-:Y:S05]  /*0770*/  @!P0 BRA `(.L_x_16) ;  /* 0x0000000000288947 */ /* 0x000fea0003800000 */
.L_x_10:
[----:B------:R-:W-:Y:S01]  /*0780*/  IADD3 R6, PT, PT, R6, 0x4, RZ ;  /* 0x0000000406067810 */ /* 0x000fe20007ffe0ff */
[C---:B------:R-:W-:Y:S01]  /*0790*/  IMAD R8, R5.reuse, R8, R8 ;  /* 0x0000000805087224 */ /* 0x040fe200078e0208 */
[C---:B------:R-:W-:Y:S02]  /*07a0*/  IADD3 R7, PT, PT, R5.reuse, -0x1, RZ ;  /* 0xffffffff05077810 */ /* 0x040fe40007ffe0ff */
[----:B------:R-:W-:Y:S01]  /*07b0*/  ISETP.NE.AND P0, PT, R6, RZ, PT ;  /* 0x000000ff0600720c */ /* 0x000fe20003f05270 */
[----:B------:R-:W-:Y:S02]  /*07c0*/  IMAD R10, R8, R5, RZ ;  /* 0x00000005080a7224 */ /* 0x000fe400078e02ff */
[C---:B------:R-:W-:Y:S01]  /*07d0*/  VIADD R8, R5.reuse, 0xfffffffe ;  /* 0xfffffffe05087836 */ /* 0x040fe20000000000 */
[----:B------:R-:W-:Y:S01]  /*07e0*/  IADD3 R5, PT, PT, R5, -0x4, RZ ;  /* 0xfffffffc05057810 */ /* 0x000fe20007ffe0ff */
[----:B------:R-:W-:-:S04]  /*07f0*/  IMAD R7, R7, R10, RZ ;  /* 0x0000000a07077224 */ /* 0x000fc800078e02ff */
[----:B------:R-:W-:-:S04]  /*0800*/  IMAD R8, R8, R7, RZ ;  /* 0x0000000708087224 */ /* 0x000fc800078e02ff */
[----:B------:R-:W-:Y:S05]  /*0810*/  @P0 BRA `(.L_x_10) ;  /* 0xfffffffc00d80947 */ /* 0x000fea000383ffff */
.L_x_16:
[----:B------:R-:W-:Y:S05]  /*0820*/  BSYNC.RECONVERGENT B0 ;  /* 0x0000000000007941 */ /* 0x000fea0003800200 */
.L_x_9:
[----:B------:R-:W-:-:S07]  /*0830*/  IADD3 R5, PT, PT, R5, 0x1, RZ ;  /* 0x0000000105057810 */ /* 0x000fce0007ffe0ff */
.L_x_8:
[----:B------:R-:W-:Y:S05]  /*0840*/  BSYNC.RECONVERGENT B1 ;  /* 0x0000000000017941 */ /* 0x000fea0003800200 */
.L_x_7:
[----:B------:R-:W-:-:S13]  /*0850*/  ISETP.NE.AND P0, PT, R4, RZ, PT ;  /* 0x000000ff0400720c */ /* 0x000fda0003f05270 */
[----:B------:R-:W-:Y:S05]  /*0860*/  @!P0 BRA `(.L_x_6) ;  /* 0x00000000001c8947 */ /* 0x000fea0003800000 */
[----:B------:R-:W-:-:S07]  /*0870*/  IMAD.MOV R4, RZ, RZ, -R4 ;  /* 0x000000ffff047224 */ /* 0x000fce00078e0a04 */
.L_x_17:
[----:B------:R-:W-:Y:S01]  /*0880*/  IADD3 R4, PT, PT, R4, 0x1, RZ ;  /* 0x0000000104047810 */ /* 0x000fe20007ffe0ff */
[----:B------:R-:W-:Y:S01]  /*0890*/  IMAD R8, R8, R5, RZ ;  /* 0x0000000508087224 */ /* 0x000fe200078e02ff */
[----:B------:R-:W-:Y:S02]  /*08a0*/  IADD3 R6, PT, PT, R5, -0x1, RZ ;  /* 0xffffffff05067810 */ /* 0x000fe40007ffe0ff */
[----:B------:R-:W-:-:S03]  /*08b0*/  ISETP.NE.AND P0, PT, R4, RZ, PT ;  /* 0x000000ff0400720c */ /* 0x000fc60003f05270 */
[----:B------:R-:W-:-:S10]  /*08c0*/  IMAD.MOV.U32 R5, RZ, RZ, R6 ;  /* 0x000000ffff057224 */ /* 0x000fd400078e0006 */
[----:B------:R-:W-:Y:S05]  /*08d0*/  @P0 BRA `(.L_x_17) ;  /* 0xfffffffc00e80947 */ /* 0x000fea000383ffff */
.L_x_6:
[----:B------:R-:W-:Y:S01]  /*08e0*/  HFMA2 R5, -RZ, RZ, 0, 0 ;  /* 0x00000000ff057431 */ /* 0x000fe200000001ff */
[----:B------:R-:W-:-:S04]  /*08f0*/  MOV R4, R0 ;  /* 0x0000000000047202 */ /* 0x000fc80000000f00 */
[----:B------:R-:W-:Y:S05]  /*0900*/  RET.REL.NODEC R4 `(_Z7raplacePiS_i) ;  /* 0xfffffff404bc7950 */ /* 0x000fea0003c3ffff */
.L_x_18:
[----:B------:R-:W-:-:S00]  /*0910*/  BRA `(.L_x_18) ;  /* 0xfffffffc00fc7947 */ /* 0x000fc0000383ffff */
[----:B------:R-:W-:-:S00]  /*0920*/  NOP ;  /* 0x0000000000007918 */ /* 0x000fc00000000000 */
        /* <DEDUP_REMOVED lines=13> */
.L_x_19:


//--------------------- .nv.shared.reserved.0     --------------------------
	.section	.nv.shared.reserved.0,"aw",@nobits
	.weak		__nv_reservedSMEM_offset_0_alias
	.size		__nv_reservedSMEM_offset_0_alias, 0, 64
	.other		__nv_reservedSMEM_offset_0_alias,@"STO_CUDA_RESERVED_SHARED STV_DEFAULT"
__nv_reservedSMEM_offset_0_alias:
	.zero		0
	.zero		64


//--------------------- .nv.constant0._Z7raplacePiS_i --------------------------
	.section	.nv.constant0._Z7raplacePiS_i,"a",@progbits
	.sectionflags	@""
	.align	4
.nv.constant0._Z7raplacePiS_i:
	.zero		916


//--------------------- SYMBOLS --------------------------

	.type		.nv.reservedSmem.offset0,@object
	.size		.nv.reservedSmem.offset0,0x4
